//
// Generated by NVIDIA NVVM Compiler
//
// Compiler Build ID: CL-36424714
// Cuda compilation tools, release 13.0, V13.0.88
// Based on NVVM 20.0.0
//

.version 9.0
.target sm_100
.address_size 64

	// .globl	_Z10add_kernelPKfS0_Pfm

.visible .entry _Z10add_kernelPKfS0_Pfm(
	.param .u64 .ptr .align 1 _Z10add_kernelPKfS0_Pfm_param_0,
	.param .u64 .ptr .align 1 _Z10add_kernelPKfS0_Pfm_param_1,
	.param .u64 .ptr .align 1 _Z10add_kernelPKfS0_Pfm_param_2,
	.param .u64 _Z10add_kernelPKfS0_Pfm_param_3
)
{
	.reg .pred 	%p<2>;
	.reg .b32 	%r<5>;
	.reg .b32 	%f<4>;
	.reg .b64 	%rd<13>;

	ld.param.u64 	%rd2, [_Z10add_kernelPKfS0_Pfm_param_0];
	ld.param.u64 	%rd3, [_Z10add_kernelPKfS0_Pfm_param_1];
	ld.param.u64 	%rd4, [_Z10add_kernelPKfS0_Pfm_param_2];
	ld.param.u64 	%rd5, [_Z10add_kernelPKfS0_Pfm_param_3];
	mov.u32 	%r1, %ctaid.x;
	mov.u32 	%r2, %ntid.x;
	mov.u32 	%r3, %tid.x;
	mad.lo.s32 	%r4, %r1, %r2, %r3;
	cvt.u64.u32 	%rd1, %r4;
	setp.le.u64 	%p1, %rd5, %rd1;
	@%p1 bra 	$L__BB0_2;
	cvta.to.global.u64 	%rd6, %rd2;
	cvta.to.global.u64 	%rd7, %rd3;
	cvta.to.global.u64 	%rd8, %rd4;
	shl.b64 	%rd9, %rd1, 2;
	add.s64 	%rd10, %rd6, %rd9;
	ld.global.f32 	%f1, [%rd10];
	add.s64 	%rd11, %rd7, %rd9;
	ld.global.f32 	%f2, [%rd11];
	add.f32 	%f3, %f1, %f2;
	add.s64 	%rd12, %rd8, %rd9;
	st.global.f32 	[%rd12], %f3;
$L__BB0_2:
	ret;

}


// ===== COMPILED SASS (sm_100) =====

	.target	sm_100

	.elftype	@"ET_EXEC"


//--------------------- .note.nv.tkinfo           --------------------------
	.section	.note.nv.tkinfo,"",@"SHT_NOTE"
	.sectionflags	@"SHF_NOTE_NV_TKINFO"
	.tkinfo
        /*0018*/ 	.word	0x00000002
        /*0030*/ 	.string	""
        /*0030*/ 	.string	"ptxas"
        /*0030*/ 	.string	"Cuda compilation tools, release 13.0, V13.0.88"
        /*0030*/ 	.string	"Build cuda_13.0.r13.0/compiler.36424714_0"
        /*0030*/ 	.string	"-arch sm_100 -m 64 "



//--------------------- .note.nv.cuinfo           --------------------------
	.section	.note.nv.cuinfo,"",@"SHT_NOTE"
	.sectionflags	@"SHF_NOTE_NV_CUINFO"
        /*0018*/ 	.short	0x0002
        /*001a*/ 	.short	0x0064
        /*001c*/ 	.short	0x0082
	.zero		2


//--------------------- .nv.info                  --------------------------
	.section	.nv.info,"",@"SHT_CUDA_INFO"
	.align	4


	//----- nvinfo : EIATTR_REGCOUNT
	.align		4
        /*0000*/ 	.byte	0x04, 0x2f
        /*0002*/ 	.short	(.L_1 - .L_0)
	.align		4
.L_0:
        /*0004*/ 	.word	index@(_Z10add_kernelPKfS0_Pfm)
        /*0008*/ 	.word	0x0000000c


	//----- nvinfo : EIATTR_FRAME_SIZE
	.align		4
.L_1:
        /*000c*/ 	.byte	0x04, 0x11
        /*000e*/ 	.short	(.L_3 - .L_2)
	.align		4
.L_2:
        /*0010*/ 	.word	index@(_Z10add_kernelPKfS0_Pfm)
        /*0014*/ 	.word	0x00000000


	//----- nvinfo : EIATTR_MIN_STACK_SIZE
	.align		4
.L_3:
        /*0018*/ 	.byte	0x04, 0x12
        /*001a*/ 	.short	(.L_5 - .L_4)
	.align		4
.L_4:
        /*001c*/ 	.word	index@(_Z10add_kernelPKfS0_Pfm)
        /*0020*/ 	.word	0x00000000
.L_5:


//--------------------- .nv.compat                --------------------------
	.section	.nv.compat,"",@"SHT_CUDA_COMPAT_INFO"
	.align	4
        /*0000*/ 	.byte	0x02, 0x09, 0x00, 0x00, 0x02, 0x02, 0x01, 0x00, 0x02, 0x05, 0x05, 0x00, 0x03, 0x07, 0x01, 0x01
        /*0010*/ 	.byte	0x02, 0x03, 0x00, 0x00, 0x02, 0x06, 0x01, 0x00, 0x04, 0x0b, 0x08, 0x00, 0x09, 0x00, 0x00, 0x00
        /*0020*/ 	.byte	0x00, 0x00, 0x00, 0x00


//--------------------- .nv.info._Z10add_kernelPKfS0_Pfm --------------------------
	.section	.nv.info._Z10add_kernelPKfS0_Pfm,"",@"SHT_CUDA_INFO"
	.sectionflags	@""
	.align	4


	//----- nvinfo : EIATTR_CUDA_API_VERSION
	.align		4
        /*0000*/ 	.byte	0x04, 0x37
        /*0002*/ 	.short	(.L_7 - .L_6)
.L_6:
        /*0004*/ 	.word	0x00000082


	//----- nvinfo : EIATTR_KPARAM_INFO
	.align		4
.L_7:
        /*0008*/ 	.byte	0x04, 0x17
        /*000a*/ 	.short	(.L_9 - .L_8)
.L_8:
        /*000c*/ 	.word	0x00000000
        /*0010*/ 	.short	0x0003
        /*0012*/ 	.short	0x0018
        /*0014*/ 	.byte	0x00, 0xf0, 0x21, 0x00


	//----- nvinfo : EIATTR_KPARAM_INFO
	.align		4
.L_9:
        /*0018*/ 	.byte	0x04, 0x17
        /*001a*/ 	.short	(.L_11 - .L_10)
.L_10:
        /*001c*/ 	.word	0x00000000
        /*0020*/ 	.short	0x0002
        /*0022*/ 	.short	0x0010
        /*0024*/ 	.byte	0x00, 0xf5, 0x21, 0x00


	//----- nvinfo : EIATTR_KPARAM_INFO
	.align		4
.L_11:
        /*0028*/ 	.byte	0x04, 0x17
        /*002a*/ 	.short	(.L_13 - .L_12)
.L_12:
        /*002c*/ 	.word	0x00000000
        /*0030*/ 	.short	0x0001
        /*0032*/ 	.short	0x0008
        /*0034*/ 	.byte	0x00, 0xf5, 0x21, 0x00


	//----- nvinfo : EIATTR_KPARAM_INFO
	.align		4
.L_13:
        /*0038*/ 	.byte	0x04, 0x17
        /*003a*/ 	.short	(.L_15 - .L_14)
.L_14:
        /*003c*/ 	.word	0x00000000
        /*0040*/ 	.short	0x0000
        /*0042*/ 	.short	0x0000
        /*0044*/ 	.byte	0x00, 0xf5, 0x21, 0x00


	//----- nvinfo : EIATTR_SPARSE_MMA_MASK
	.align		4
.L_15:
        /*0048*/ 	.byte	0x03, 0x50
        /*004a*/ 	.short	0x0000


	//----- nvinfo : EIATTR_MAXREG_COUNT
	.align		4
        /*004c*/ 	.byte	0x03, 0x1b
        /*004e*/ 	.short	0x00ff


	//----- nvinfo : EIATTR_MERCURY_ISA_VERSION
	.align		4
        /*0050*/ 	.byte	0x03, 0x5f
        /*0052*/ 	.short	0x0101


	//----- nvinfo : EIATTR_VRC_CTA_INIT_COUNT
	.align		4
        /*0054*/ 	.byte	0x02, 0x4a
	.zero		1
	.zero		1


	//----- nvinfo : EIATTR_EXIT_INSTR_OFFSETS
	.align		4
        /*0058*/ 	.byte	0x04, 0x1c
        /*005a*/ 	.short	(.L_17 - .L_16)


	//   ....[0]....
.L_16:
        /*005c*/ 	.word	0x00000080


	//   ....[1]....
        /*0060*/ 	.word	0x00000180


	//----- nvinfo : EIATTR_CBANK_PARAM_SIZE
	.align		4
.L_17:
        /*0064*/ 	.byte	0x03, 0x19
        /*0066*/ 	.short	0x0020


	//----- nvinfo : EIATTR_PARAM_CBANK
	.align		4
        /*0068*/ 	.byte	0x04, 0x0a
        /*006a*/ 	.short	(.L_19 - .L_18)
	.align		4
.L_18:
        /*006c*/ 	.word	index@(.nv.constant0._Z10add_kernelPKfS0_Pfm)
        /*0070*/ 	.short	0x0380
        /*0072*/ 	.short	0x0020


	//----- nvinfo : EIATTR_SW_WAR
	.align		4
.L_19:
        /*0074*/ 	.byte	0x04, 0x36
        /*0076*/ 	.short	(.L_21 - .L_20)
.L_20:
        /*0078*/ 	.word	0x00000008
.L_21:


//--------------------- .nv.callgraph             --------------------------
	.section	.nv.callgraph,"",@"SHT_CUDA_CALLGRAPH"
	.align	4
	.sectionentsize	8
	.align		4
        /*0000*/ 	.word	0x00000000
	.align		4
        /*0004*/ 	.word	0xffffffff
	.align		4
        /*0008*/ 	.word	0x00000000
	.align		4
        /*000c*/ 	.word	0xfffffffe
	.align		4
        /*0010*/ 	.word	0x00000000
	.align		4
        /*0014*/ 	.word	0xfffffffd
	.align		4
        /*0018*/ 	.word	0x00000000
	.align		4
        /*001c*/ 	.word	0xfffffffc


//--------------------- .text._Z10add_kernelPKfS0_Pfm --------------------------
	.section	.text._Z10add_kernelPKfS0_Pfm,"ax",@progbits
	.align	128
        .global         _Z10add_kernelPKfS0_Pfm
        .type           _Z10add_kernelPKfS0_Pfm,@function
        .size           _Z10add_kernelPKfS0_Pfm,(.L_x_1 - _Z10add_kernelPKfS0_Pfm)
        .other          _Z10add_kernelPKfS0_Pfm,@"STO_CUDA_ENTRY STV_DEFAULT"
_Z10add_kernelPKfS0_Pfm:
.text._Z10add_kernelPKfS0_Pfm:
[----:B------:R-:W-:Y:S01]  /*0000*/  LDC R1, c[0x0][0x37c] ;  /* 0x0000df00ff017b82 */ /* 0x000fe20000000800 */
[----:B------:R-:W0:Y:S07]  /*0010*/  S2R R3, SR_TID.X ;  /* 0x0000000000037919 */ /* 0x000e2e0000002100 */
[----:B------:R-:W0:Y:S01]  /*0020*/  S2UR UR4, SR_CTAID.X ;  /* 0x00000000000479c3 */ /* 0x000e220000002500 */
[----:B------:R-:W1:Y:S07]  /*0030*/  LDCU.64 UR6, c[0x0][0x398] ;  /* 0x00007300ff0677ac */ /* 0x000e6e0008000a00 */
[----:B------:R-:W0:Y:S02]  /*0040*/  LDC R0, c[0x0][0x360] ;  /* 0x0000d800ff007b82 */ /* 0x000e240000000800 */
[----:B0-----:R-:W-:-:S05]  /*0050*/  IMAD R0, R0, UR4, R3 ;  /* 0x0000000400007c24 */ /* 0x001fca000f8e0203 */
[----:B-1----:R-:W-:-:S04]  /*0060*/  ISETP.GE.U32.AND P0, PT, R0, UR6, PT ;  /* 0x0000000600007c0c */ /* 0x002fc8000bf06070 */
[----:B------:R-:W-:-:S13]  /*0070*/  ISETP.GE.U32.AND.EX P0, PT, RZ, UR7, PT, P0 ;  /* 0x00000007ff007c0c */ /* 0x000fda000bf06100 */
[----:B------:R-:W-:Y:S05]  /*0080*/  @P0 EXIT ;  /* 0x000000000000094d */ /* 0x000fea0003800000 */
[----:B------:R-:W0:Y:S01]  /*0090*/  LDCU.128 UR8, c[0x0][0x380] ;  /* 0x00007000ff0877ac */ /* 0x000e220008000c00 */
[----:B------:R-:W-:Y:S01]  /*00a0*/  IMAD.SHL.U32 R6, R0, 0x4, RZ ;  /* 0x0000000400067824 */ /* 0x000fe200078e00ff */
[----:B------:R-:W-:Y:S01]  /*00b0*/  SHF.R.U32.HI R0, RZ, 0x1e, R0 ;  /* 0x0000001eff007819 */ /* 0x000fe20000011600 */
[----:B------:R-:W1:Y:S01]  /*00c0*/  LDCU.64 UR4, c[0x0][0x358] ;  /* 0x00006b00ff0477ac */ /* 0x000e620008000a00 */
[----:B------:R-:W2:Y:S02]  /*00d0*/  LDCU.64 UR6, c[0x0][0x390] ;  /* 0x00007200ff0677ac */ /* 0x000ea40008000a00 */
[C---:B0-----:R-:W-:Y:S02]  /*00e0*/  IADD3 R4, P1, PT, R6.reuse, UR10, RZ ;  /* 0x0000000a06047c10 */ /* 0x041fe4000ff3e0ff */
[----:B------:R-:W-:Y:S02]  /*00f0*/  IADD3 R2, P0, PT, R6, UR8, RZ ;  /* 0x0000000806027c10 */ /* 0x000fe4000ff1e0ff */
[----:B------:R-:W-:-:S02]  /*0100*/  IADD3.X R5, PT, PT, R0, UR11, RZ, P1, !PT ;  /* 0x0000000b00057c10 */ /* 0x000fc40008ffe4ff */
[----:B------:R-:W-:-:S04]  /*0110*/  IADD3.X R3, PT, PT, R0, UR9, RZ, P0, !PT ;  /* 0x0000000900037c10 */ /* 0x000fc800087fe4ff */
[----:B-1----:R-:W3:Y:S04]  /*0120*/  LDG.E R5, desc[UR4][R4.64] ;  /* 0x0000000404057981 */ /* 0x002ee8000c1e1900 */
[----:B------:R-:W3:Y:S01]  /*0130*/  LDG.E R2, desc[UR4][R2.64] ;  /* 0x0000000402027981 */ /* 0x000ee2000c1e1900 */
[----:B--2---:R-:W-:-:S04]  /*0140*/  IADD3 R6, P0, PT, R6, UR6, RZ ;  /* 0x0000000606067c10 */ /* 0x004fc8000ff1e0ff */
[----:B------:R-:W-:Y:S01]  /*0150*/  IADD3.X R7, PT, PT, R0, UR7, RZ, P0, !PT ;  /* 0x0000000700077c10 */ /* 0x000fe200087fe4ff */
[----:B---3--:R-:W-:-:S05]  /*0160*/  FADD R9, R2, R5 ;  /* 0x0000000502097221 */ /* 0x008fca0000000000 */
[----:B------:R-:W-:Y:S01]  /*0170*/  STG.E desc[UR4][R6.64], R9 ;  /* 0x0000000906007986 */ /* 0x000fe2000c101904 */
[----:B------:R-:W-:Y:S05]  /*0180*/  EXIT ;  /* 0x000000000000794d */ /* 0x000fea0003800000 */
.L_x_0:
[----:B------:R-:W-:-:S00]  /*0190*/  BRA `(.L_x_0) ;  /* 0xfffffffc00fc7947 */ /* 0x000fc0000383ffff */
[----:B------:R-:W-:-:S00]  /*01a0*/  NOP ;  /* 0x0000000000007918 */ /* 0x000fc00000000000 */
        /* <DEDUP_REMOVED lines=13> */
.L_x_1:


//--------------------- .nv.shared.reserved.0     --------------------------
	.section	.nv.shared.reserved.0,"aw",@nobits
	.weak		__nv_reservedSMEM_offset_0_alias
	.size		__nv_reservedSMEM_offset_0_alias, 0, 64
	.other		__nv_reservedSMEM_offset_0_alias,@"STO_CUDA_RESERVED_SHARED STV_DEFAULT"
__nv_reservedSMEM_offset_0_alias:
	.zero		0
	.zero		64


//--------------------- .nv.constant0._Z10add_kernelPKfS0_Pfm --------------------------
	.section	.nv.constant0._Z10add_kernelPKfS0_Pfm,"a",@progbits
	.sectionflags	@""
	.align	4
.nv.constant0._Z10add_kernelPKfS0_Pfm:
	.zero		928


//--------------------- SYMBOLS --------------------------

	.type		.nv.reservedSmem.offset0,@object
	.size		.nv.reservedSmem.offset0,0x4
